//
// Generated by NVIDIA NVVM Compiler
//
// Compiler Build ID: CL-36424714
// Cuda compilation tools, release 13.0, V13.0.88
// Based on NVVM 20.0.0
//

.version 9.0
.target sm_100
.address_size 64

	// .globl	compute_keys

.visible .entry compute_keys(
	.param .u64 .ptr .align 1 compute_keys_param_0,
	.param .u64 .ptr .align 1 compute_keys_param_1,
	.param .u32 compute_keys_param_2,
	.param .align 4 .b8 compute_keys_param_3[12],
	.param .align 4 .b8 compute_keys_param_4[12],
	.param .align 4 .b8 compute_keys_param_5[12]
)
{
	.reg .pred 	%p<16>;
	.reg .b32 	%r<18>;
	.reg .b32 	%f<19>;
	.reg .b64 	%rd<11>;

	ld.param.u32 	%r9, [compute_keys_param_5+8];
	ld.param.u32 	%r8, [compute_keys_param_5+4];
	ld.param.u32 	%r7, [compute_keys_param_5];
	ld.param.f32 	%f6, [compute_keys_param_4+8];
	ld.param.f32 	%f5, [compute_keys_param_4+4];
	ld.param.f32 	%f4, [compute_keys_param_4];
	ld.param.f32 	%f3, [compute_keys_param_3+8];
	ld.param.f32 	%f2, [compute_keys_param_3+4];
	ld.param.f32 	%f1, [compute_keys_param_3];
	ld.param.u64 	%rd2, [compute_keys_param_0];
	ld.param.u64 	%rd3, [compute_keys_param_1];
	ld.param.u32 	%r10, [compute_keys_param_2];
	cvta.to.global.u64 	%rd1, %rd3;
	mov.u32 	%r11, %ctaid.x;
	mov.u32 	%r12, %ntid.x;
	mov.u32 	%r13, %tid.x;
	mad.lo.s32 	%r3, %r11, %r12, %r13;
	setp.ge.s32 	%p1, %r3, %r10;
	@%p1 bra 	$L__BB0_4;
	cvta.to.global.u64 	%rd4, %rd2;
	mul.lo.s32 	%r14, %r3, 3;
	mul.wide.s32 	%rd5, %r14, 4;
	add.s64 	%rd6, %rd4, %rd5;
	ld.global.nc.f32 	%f7, [%rd6];
	ld.global.nc.f32 	%f8, [%rd6+4];
	ld.global.nc.f32 	%f9, [%rd6+8];
	sub.f32 	%f10, %f7, %f4;
	div.rn.f32 	%f11, %f10, %f1;
	cvt.rmi.f32.f32 	%f12, %f11;
	cvt.rzi.s32.f32 	%r4, %f12;
	sub.f32 	%f13, %f8, %f5;
	div.rn.f32 	%f14, %f13, %f2;
	cvt.rmi.f32.f32 	%f15, %f14;
	cvt.rzi.s32.f32 	%r5, %f15;
	sub.f32 	%f16, %f9, %f6;
	div.rn.f32 	%f17, %f16, %f3;
	cvt.rmi.f32.f32 	%f18, %f17;
	cvt.rzi.s32.f32 	%r6, %f18;
	setp.lt.s32 	%p2, %r4, 0;
	setp.ge.s32 	%p3, %r4, %r7;
	or.pred  	%p4, %p2, %p3;
	setp.lt.s32 	%p5, %r5, 0;
	setp.ge.s32 	%p6, %r5, %r8;
	or.pred  	%p7, %p5, %p6;
	or.pred  	%p9, %p4, %p7;
	setp.lt.s32 	%p10, %r6, 0;
	setp.ge.s32 	%p11, %r6, %r9;
	or.pred  	%p12, %p10, %p11;
	or.pred  	%p14, %p9, %p12;
	not.pred 	%p15, %p14;
	@%p15 bra 	$L__BB0_3;
	mul.wide.s32 	%rd9, %r3, 4;
	add.s64 	%rd10, %rd1, %rd9;
	mov.b32 	%r17, -1;
	st.global.u32 	[%rd10], %r17;
	bra.uni 	$L__BB0_4;
$L__BB0_3:
	mad.lo.s32 	%r15, %r4, %r8, %r5;
	mad.lo.s32 	%r16, %r15, %r9, %r6;
	mul.wide.s32 	%rd7, %r3, 4;
	add.s64 	%rd8, %rd1, %rd7;
	st.global.u32 	[%rd8], %r16;
$L__BB0_4:
	ret;

}


// ===== COMPILED SASS (sm_100) =====

	.target	sm_100

	.elftype	@"ET_EXEC"


//--------------------- .note.nv.tkinfo           --------------------------
	.section	.note.nv.tkinfo,"",@"SHT_NOTE"
	.sectionflags	@"SHF_NOTE_NV_TKINFO"
	.tkinfo
        /*0018*/ 	.word	0x00000002
        /*0030*/ 	.string	""
        /*0030*/ 	.string	"ptxas"
        /*0030*/ 	.string	"Cuda compilation tools, release 13.0, V13.0.88"
        /*0030*/ 	.string	"Build cuda_13.0.r13.0/compiler.36424714_0"
        /*0030*/ 	.string	"-arch sm_100 -m 64 "



//--------------------- .note.nv.cuinfo           --------------------------
	.section	.note.nv.cuinfo,"",@"SHT_NOTE"
	.sectionflags	@"SHF_NOTE_NV_CUINFO"
        /*0018*/ 	.short	0x0002
        /*001a*/ 	.short	0x0064
        /*001c*/ 	.short	0x0082
	.zero		2


//--------------------- .nv.info                  --------------------------
	.section	.nv.info,"",@"SHT_CUDA_INFO"
	.align	4


	//----- nvinfo : EIATTR_REGCOUNT
	.align		4
        /*0000*/ 	.byte	0x04, 0x2f
        /*0002*/ 	.short	(.L_1 - .L_0)
	.align		4
.L_0:
        /*0004*/ 	.word	index@(compute_keys)
        /*0008*/ 	.word	0x00000013


	//----- nvinfo : EIATTR_FRAME_SIZE
	.align		4
.L_1:
        /*000c*/ 	.byte	0x04, 0x11
        /*000e*/ 	.short	(.L_3 - .L_2)
	.align		4
.L_2:
        /*0010*/ 	.word	index@($__internal_0_$__cuda_sm3x_div_rn_noftz_f32_slowpath)
        /*0014*/ 	.word	0x00000000


	//----- nvinfo : EIATTR_FRAME_SIZE
	.align		4
.L_3:
        /*0018*/ 	.byte	0x04, 0x11
        /*001a*/ 	.short	(.L_5 - .L_4)
	.align		4
.L_4:
        /*001c*/ 	.word	index@(compute_keys)
        /*0020*/ 	.word	0x00000000


	//----- nvinfo : EIATTR_MIN_STACK_SIZE
	.align		4
.L_5:
        /*0024*/ 	.byte	0x04, 0x12
        /*0026*/ 	.short	(.L_7 - .L_6)
	.align		4
.L_6:
        /*0028*/ 	.word	index@(compute_keys)
        /*002c*/ 	.word	0x00000000
.L_7:


//--------------------- .nv.compat                --------------------------
	.section	.nv.compat,"",@"SHT_CUDA_COMPAT_INFO"
	.align	4
        /*0000*/ 	.byte	0x02, 0x09, 0x00, 0x00, 0x02, 0x02, 0x01, 0x00, 0x02, 0x05, 0x05, 0x00, 0x03, 0x07, 0x01, 0x01
        /*0010*/ 	.byte	0x02, 0x03, 0x00, 0x00, 0x02, 0x06, 0x01, 0x00, 0x04, 0x0b, 0x08, 0x00, 0x01, 0x00, 0x00, 0x00
        /*0020*/ 	.byte	0x00, 0x00, 0x00, 0x00


//--------------------- .nv.info.compute_keys     --------------------------
	.section	.nv.info.compute_keys,"",@"SHT_CUDA_INFO"
	.sectionflags	@""
	.align	4


	//----- nvinfo : EIATTR_CUDA_API_VERSION
	.align		4
        /*0000*/ 	.byte	0x04, 0x37
        /*0002*/ 	.short	(.L_9 - .L_8)
.L_8:
        /*0004*/ 	.word	0x00000082


	//----- nvinfo : EIATTR_KPARAM_INFO
	.align		4
.L_9:
        /*0008*/ 	.byte	0x04, 0x17
        /*000a*/ 	.short	(.L_11 - .L_10)
.L_10:
        /*000c*/ 	.word	0x00000000
        /*0010*/ 	.short	0x0005
        /*0012*/ 	.short	0x002c
        /*0014*/ 	.byte	0x00, 0xf0, 0x31, 0x00


	//----- nvinfo : EIATTR_KPARAM_INFO
	.align		4
.L_11:
        /*0018*/ 	.byte	0x04, 0x17
        /*001a*/ 	.short	(.L_13 - .L_12)
.L_12:
        /*001c*/ 	.word	0x00000000
        /*0020*/ 	.short	0x0004
        /*0022*/ 	.short	0x0020
        /*0024*/ 	.byte	0x00, 0xf0, 0x31, 0x00


	//----- nvinfo : EIATTR_KPARAM_INFO
	.align		4
.L_13:
        /*0028*/ 	.byte	0x04, 0x17
        /*002a*/ 	.short	(.L_15 - .L_14)
.L_14:
        /*002c*/ 	.word	0x00000000
        /*0030*/ 	.short	0x0003
        /*0032*/ 	.short	0x0014
        /*0034*/ 	.byte	0x00, 0xf0, 0x31, 0x00


	//----- nvinfo : EIATTR_KPARAM_INFO
	.align		4
.L_15:
        /*0038*/ 	.byte	0x04, 0x17
        /*003a*/ 	.short	(.L_17 - .L_16)
.L_16:
        /*003c*/ 	.word	0x00000000
        /*0040*/ 	.short	0x0002
        /*0042*/ 	.short	0x0010
        /*0044*/ 	.byte	0x00, 0xf0, 0x11, 0x00


	//----- nvinfo : EIATTR_KPARAM_INFO
	.align		4
.L_17:
        /*0048*/ 	.byte	0x04, 0x17
        /*004a*/ 	.short	(.L_19 - .L_18)
.L_18:
        /*004c*/ 	.word	0x00000000
        /*0050*/ 	.short	0x0001
        /*0052*/ 	.short	0x0008
        /*0054*/ 	.byte	0x00, 0xf5, 0x21, 0x00


	//----- nvinfo : EIATTR_KPARAM_INFO
	.align		4
.L_19:
        /*0058*/ 	.byte	0x04, 0x17
        /*005a*/ 	.short	(.L_21 - .L_20)
.L_20:
        /*005c*/ 	.word	0x00000000
        /*0060*/ 	.short	0x0000
        /*0062*/ 	.short	0x0000
        /*0064*/ 	.byte	0x00, 0xf5, 0x21, 0x00


	//----- nvinfo : EIATTR_SPARSE_MMA_MASK
	.align		4
.L_21:
        /*0068*/ 	.byte	0x03, 0x50
        /*006a*/ 	.short	0x0000


	//----- nvinfo : EIATTR_MAXREG_COUNT
	.align		4
        /*006c*/ 	.byte	0x03, 0x1b
        /*006e*/ 	.short	0x00ff


	//----- nvinfo : EIATTR_MERCURY_ISA_VERSION
	.align		4
        /*0070*/ 	.byte	0x03, 0x5f
        /*0072*/ 	.short	0x0101


	//----- nvinfo : EIATTR_VRC_CTA_INIT_COUNT
	.align		4
        /*0074*/ 	.byte	0x02, 0x4a
	.zero		1
	.zero		1


	//----- nvinfo : EIATTR_EXIT_INSTR_OFFSETS
	.align		4
        /*0078*/ 	.byte	0x04, 0x1c
        /*007a*/ 	.short	(.L_23 - .L_22)


	//   ....[0]....
.L_22:
        /*007c*/ 	.word	0x00000070


	//   ....[1]....
        /*0080*/ 	.word	0x00000550


	//   ....[2]....
        /*0084*/ 	.word	0x000005b0


	//----- nvinfo : EIATTR_CRS_STACK_SIZE
	.align		4
.L_23:
        /*0088*/ 	.byte	0x04, 0x1e
        /*008a*/ 	.short	(.L_25 - .L_24)
.L_24:
        /*008c*/ 	.word	0x00000000


	//----- nvinfo : EIATTR_CBANK_PARAM_SIZE
	.align		4
.L_25:
        /*0090*/ 	.byte	0x03, 0x19
        /*0092*/ 	.short	0x0038


	//----- nvinfo : EIATTR_PARAM_CBANK
	.align		4
        /*0094*/ 	.byte	0x04, 0x0a
        /*0096*/ 	.short	(.L_27 - .L_26)
	.align		4
.L_26:
        /*0098*/ 	.word	index@(.nv.constant0.compute_keys)
        /*009c*/ 	.short	0x0380
        /*009e*/ 	.short	0x0038


	//----- nvinfo : EIATTR_SW_WAR
	.align		4
.L_27:
        /*00a0*/ 	.byte	0x04, 0x36
        /*00a2*/ 	.short	(.L_29 - .L_28)
.L_28:
        /*00a4*/ 	.word	0x00000008
.L_29:


//--------------------- .nv.callgraph             --------------------------
	.section	.nv.callgraph,"",@"SHT_CUDA_CALLGRAPH"
	.align	4
	.sectionentsize	8
	.align		4
        /*0000*/ 	.word	0x00000000
	.align		4
        /*0004*/ 	.word	0xffffffff
	.align		4
        /*0008*/ 	.word	0x00000000
	.align		4
        /*000c*/ 	.word	0xfffffffe
	.align		4
        /*0010*/ 	.word	0x00000000
	.align		4
        /*0014*/ 	.word	0xfffffffd
	.align		4
        /*0018*/ 	.word	0x00000000
	.align		4
        /*001c*/ 	.word	0xfffffffc


//--------------------- .text.compute_keys        --------------------------
	.section	.text.compute_keys,"ax",@progbits
	.align	128
        .global         compute_keys
        .type           compute_keys,@function
        .size           compute_keys,(.L_x_18 - compute_keys)
        .other          compute_keys,@"STO_CUDA_ENTRY STV_DEFAULT"
compute_keys:
.text.compute_keys:
[----:B------:R-:W-:Y:S01]  /*0000*/  LDC R1, c[0x0][0x37c] ;  /* 0x0000df00ff017b82 */ /* 0x000fe20000000800 */
[----:B------:R-:W0:Y:S07]  /*0010*/  S2R R3, SR_TID.X ;  /* 0x0000000000037919 */ /* 0x000e2e0000002100 */
[----:B------:R-:W0:Y:S01]  /*0020*/  S2UR UR4, SR_CTAID.X ;  /* 0x00000000000479c3 */ /* 0x000e220000002500 */
[----:B------:R-:W1:Y:S07]  /*0030*/  LDCU UR5, c[0x0][0x390] ;  /* 0x00007200ff0577ac */ /* 0x000e6e0008000800 */
[----:B------:R-:W0:Y:S02]  /*0040*/  LDC R2, c[0x0][0x360] ;  /* 0x0000d800ff027b82 */ /* 0x000e240000000800 */
[----:B0-----:R-:W-:-:S05]  /*0050*/  IMAD R2, R2, UR4, R3 ;  /* 0x0000000402027c24 */ /* 0x001fca000f8e0203 */
[----:B-1----:R-:W-:-:S13]  /*0060*/  ISETP.GE.AND P0, PT, R2, UR5, PT ;  /* 0x0000000502007c0c */ /* 0x002fda000bf06270 */
[----:B------:R-:W-:Y:S05]  /*0070*/  @P0 EXIT ;  /* 0x000000000000094d */ /* 0x000fea0003800000 */
[----:B------:R-:W0:Y:S01]  /*0080*/  LDC.64 R8, c[0x0][0x380] ;  /* 0x0000e000ff087b82 */ /* 0x000e220000000a00 */
[----:B------:R-:W1:Y:S01]  /*0090*/  LDCU.64 UR4, c[0x0][0x358] ;  /* 0x00006b00ff0477ac */ /* 0x000e620008000a00 */
[----:B------:R-:W-:Y:S01]  /*00a0*/  IMAD R3, R2, 0x3, RZ ;  /* 0x0000000302037824 */ /* 0x000fe200078e02ff */
[----:B------:R-:W2:Y:S05]  /*00b0*/  LDCU UR6, c[0x0][0x3a0] ;  /* 0x00007400ff0677ac */ /* 0x000eaa0008000800 */
[----:B------:R-:W3:Y:S01]  /*00c0*/  LDC R7, c[0x0][0x394] ;  /* 0x0000e500ff077b82 */ /* 0x000ee20000000800 */
[----:B0-----:R-:W-:-:S05]  /*00d0*/  IMAD.WIDE R8, R3, 0x4, R8 ;  /* 0x0000000403087825 */ /* 0x001fca00078e0208 */
[----:B-1----:R-:W2:Y:S04]  /*00e0*/  LDG.E.CONSTANT R0, desc[UR4][R8.64] ;  /* 0x0000000408007981 */ /* 0x002ea8000c1e9900 */
[----:B------:R0:W5:Y:S04]  /*00f0*/  LDG.E.CONSTANT R6, desc[UR4][R8.64+0x4] ;  /* 0x0000040408067981 */ /* 0x000168000c1e9900 */
[----:B------:R0:W5:Y:S01]  /*0100*/  LDG.E.CONSTANT R4, desc[UR4][R8.64+0x8] ;  /* 0x0000080408047981 */ /* 0x000162000c1e9900 */
[----:B---3--:R-:W1:Y:S01]  /*0110*/  MUFU.RCP R3, R7 ;  /* 0x0000000700037308 */ /* 0x008e620000001000 */
[----:B------:R-:W-:Y:S01]  /*0120*/  BSSY.RECONVERGENT B0, `(.L_x_0) ;  /* 0x000000e000007945 */ /* 0x000fe20003800200 */
[----:B-1----:R-:W-:-:S04]  /*0130*/  FFMA R10, R3, -R7, 1 ;  /* 0x3f800000030a7423 */ /* 0x002fc80000000807 */
[----:B------:R-:W-:Y:S01]  /*0140*/  FFMA R3, R3, R10, R3 ;  /* 0x0000000a03037223 */ /* 0x000fe20000000003 */
[----:B--2---:R-:W-:-:S04]  /*0150*/  FADD R0, R0, -UR6 ;  /* 0x8000000600007e21 */ /* 0x004fc80008000000 */
[----:B------:R-:W1:Y:S01]  /*0160*/  FCHK P0, R0, R7 ;  /* 0x0000000700007302 */ /* 0x000e620000000000 */
[----:B------:R-:W-:-:S04]  /*0170*/  FFMA R5, R0, R3, RZ ;  /* 0x0000000300057223 */ /* 0x000fc800000000ff */
[----:B------:R-:W-:-:S04]  /*0180*/  FFMA R10, R5, -R7, R0 ;  /* 0x80000007050a7223 */ /* 0x000fc80000000000 */
[----:B------:R-:W-:Y:S01]  /*0190*/  FFMA R5, R3, R10, R5 ;  /* 0x0000000a03057223 */ /* 0x000fe20000000005 */
[----:B01----:R-:W-:Y:S06]  /*01a0*/  @!P0 BRA `(.L_x_1) ;  /* 0x0000000000148947 */ /* 0x003fec0003800000 */
[----:B------:R-:W0:Y:S01]  /*01b0*/  LDCU UR6, c[0x0][0x394] ;  /* 0x00007280ff0677ac */ /* 0x000e220008000800 */
[----:B------:R-:W-:Y:S01]  /*01c0*/  MOV R8, 0x1f0 ;  /* 0x000001f000087802 */ /* 0x000fe20000000f00 */
[----:B0-----:R-:W-:-:S07]  /*01d0*/  IMAD.U32 R3, RZ, RZ, UR6 ;  /* 0x00000006ff037e24 */ /* 0x001fce000f8e00ff */
[----:B-----5:R-:W-:Y:S05]  /*01e0*/  CALL.REL.NOINC `($__internal_0_$__cuda_sm3x_div_rn_noftz_f32_slowpath) ;  /* 0x0000000000f47944 */ /* 0x020fea0003c00000 */
[----:B------:R-:W-:-:S07]  /*01f0*/  IMAD.MOV.U32 R5, RZ, RZ, R0 ;  /* 0x000000ffff057224 */ /* 0x000fce00078e0000 */
.L_x_1:
[----:B------:R-:W-:Y:S05]  /*0200*/  BSYNC.RECONVERGENT B0 ;  /* 0x0000000000007941 */ /* 0x000fea0003800200 */
.L_x_0:
[----:B------:R-:W0:Y:S01]  /*0210*/  LDC R9, c[0x0][0x398] ;  /* 0x0000e600ff097b82 */ /* 0x000e220000000800 */
[----:B------:R-:W1:Y:S01]  /*0220*/  LDCU UR6, c[0x0][0x3a4] ;  /* 0x00007480ff0677ac */ /* 0x000e620008000800 */
[----:B------:R-:W-:Y:S01]  /*0230*/  F2I.FLOOR.NTZ R5, R5 ;  /* 0x0000000500057305 */ /* 0x000fe20000207100 */
[----:B------:R-:W-:Y:S01]  /*0240*/  BSSY.RECONVERGENT B0, `(.L_x_2) ;  /* 0x000000f000007945 */ /* 0x000fe20003800200 */
[----:B-1---5:R-:W-:-:S06]  /*0250*/  FADD R0, R6, -UR6 ;  /* 0x8000000606007e21 */ /* 0x022fcc0008000000 */
[----:B0-----:R-:W0:Y:S08]  /*0260*/  MUFU.RCP R3, R9 ;  /* 0x0000000900037308 */ /* 0x001e300000001000 */
[----:B------:R-:W1:Y:S01]  /*0270*/  FCHK P0, R0, R9 ;  /* 0x0000000900007302 */ /* 0x000e620000000000 */
[----:B0-----:R-:W-:-:S04]  /*0280*/  FFMA R8, R3, -R9, 1 ;  /* 0x3f80000003087423 */ /* 0x001fc80000000809 */
[----:B------:R-:W-:-:S04]  /*0290*/  FFMA R3, R3, R8, R3 ;  /* 0x0000000803037223 */ /* 0x000fc80000000003 */
[----:B------:R-:W-:-:S04]  /*02a0*/  FFMA R6, R0, R3, RZ ;  /* 0x0000000300067223 */ /* 0x000fc800000000ff */
[----:B------:R-:W-:-:S04]  /*02b0*/  FFMA R7, R6, -R9, R0 ;  /* 0x8000000906077223 */ /* 0x000fc80000000000 */
[----:B------:R-:W-:Y:S01]  /*02c0*/  FFMA R6, R3, R7, R6 ;  /* 0x0000000703067223 */ /* 0x000fe20000000006 */
[----:B-1----:R-:W-:Y:S06]  /*02d0*/  @!P0 BRA `(.L_x_3) ;  /* 0x0000000000148947 */ /* 0x002fec0003800000 */
[----:B------:R-:W0:Y:S01]  /*02e0*/  LDCU UR6, c[0x0][0x398] ;  /* 0x00007300ff0677ac */ /* 0x000e220008000800 */
[----:B------:R-:W-:Y:S01]  /*02f0*/  MOV R8, 0x320 ;  /* 0x0000032000087802 */ /* 0x000fe20000000f00 */
[----:B0-----:R-:W-:-:S07]  /*0300*/  IMAD.U32 R3, RZ, RZ, UR6 ;  /* 0x00000006ff037e24 */ /* 0x001fce000f8e00ff */
[----:B------:R-:W-:Y:S05]  /*0310*/  CALL.REL.NOINC `($__internal_0_$__cuda_sm3x_div_rn_noftz_f32_slowpath) ;  /* 0x0000000000a87944 */ /* 0x000fea0003c00000 */
[----:B------:R-:W-:-:S07]  /*0320*/  IMAD.MOV.U32 R6, RZ, RZ, R0 ;  /* 0x000000ffff067224 */ /* 0x000fce00078e0000 */
.L_x_3:
[----:B------:R-:W-:Y:S05]  /*0330*/  BSYNC.RECONVERGENT B0 ;  /* 0x0000000000007941 */ /* 0x000fea0003800200 */
.L_x_2:
[----:B------:R-:W0:Y:S01]  /*0340*/  LDC R9, c[0x0][0x39c] ;  /* 0x0000e700ff097b82 */ /* 0x000e220000000800 */
[----:B------:R-:W1:Y:S01]  /*0350*/  LDCU UR6, c[0x0][0x3a8] ;  /* 0x00007500ff0677ac */ /* 0x000e620008000800 */
[----:B------:R-:W-:Y:S01]  /*0360*/  F2I.FLOOR.NTZ R6, R6 ;  /* 0x0000000600067305 */ /* 0x000fe20000207100 */
[----:B------:R-:W-:Y:S01]  /*0370*/  BSSY.RECONVERGENT B0, `(.L_x_4) ;  /* 0x000000f000007945 */ /* 0x000fe20003800200 */
[----:B-1----:R-:W-:-:S06]  /*0380*/  FADD R0, R4, -UR6 ;  /* 0x8000000604007e21 */ /* 0x002fcc0008000000 */
        /* <DEDUP_REMOVED lines=13> */
.L_x_5:
[----:B------:R-:W-:Y:S05]  /*0460*/  BSYNC.RECONVERGENT B0 ;  /* 0x0000000000007941 */ /* 0x000fea0003800200 */
.L_x_4:
[----:B------:R-:W0:Y:S01]  /*0470*/  LDCU UR6, c[0x0][0x3ac] ;  /* 0x00007580ff0677ac */ /* 0x000e220008000800 */
[----:B------:R-:W1:Y:S01]  /*0480*/  F2I.FLOOR.NTZ R0, R3 ;  /* 0x0000000300007305 */ /* 0x000e620000207100 */
[----:B------:R-:W2:Y:S01]  /*0490*/  LDCU.64 UR8, c[0x0][0x3b0] ;  /* 0x00007600ff0877ac */ /* 0x000ea20008000a00 */
[C---:B0-----:R-:W-:Y:S02]  /*04a0*/  ISETP.GE.AND P0, PT, R5.reuse, UR6, PT ;  /* 0x0000000605007c0c */ /* 0x041fe4000bf06270 */
[----:B--2---:R-:W-:Y:S02]  /*04b0*/  ISETP.GE.AND P2, PT, R6, UR8, PT ;  /* 0x0000000806007c0c */ /* 0x004fe4000bf46270 */
[----:B-1----:R-:W-:Y:S02]  /*04c0*/  ISETP.GE.AND P1, PT, R0, UR9, PT ;  /* 0x0000000900007c0c */ /* 0x002fe4000bf26270 */
[----:B------:R-:W-:Y:S02]  /*04d0*/  ISETP.LT.OR P0, PT, R5, RZ, P0 ;  /* 0x000000ff0500720c */ /* 0x000fe40000701670 */
[----:B------:R-:W-:-:S02]  /*04e0*/  ISETP.LT.OR P2, PT, R6, RZ, P2 ;  /* 0x000000ff0600720c */ /* 0x000fc40001741670 */
[----:B------:R-:W-:-:S04]  /*04f0*/  ISETP.LT.OR P1, PT, R0, RZ, P1 ;  /* 0x000000ff0000720c */ /* 0x000fc80000f21670 */
[----:B------:R-:W-:-:S13]  /*0500*/  PLOP3.LUT P0, PT, P1, P0, P2, 0xfe, 0x0 ;  /* 0x000000000000781c */ /* 0x000fda0000f01f26 */
[----:B------:R-:W0:Y:S01]  /*0510*/  @P0 LDC.64 R8, c[0x0][0x388] ;  /* 0x0000e200ff080b82 */ /* 0x000e220000000a00 */
[----:B------:R-:W-:Y:S02]  /*0520*/  @P0 IMAD.MOV.U32 R7, RZ, RZ, -0x1 ;  /* 0xffffffffff070424 */ /* 0x000fe400078e00ff */
[----:B0-----:R-:W-:-:S05]  /*0530*/  @P0 IMAD.WIDE R8, R2, 0x4, R8 ;  /* 0x0000000402080825 */ /* 0x001fca00078e0208 */
[----:B------:R0:W-:Y:S01]  /*0540*/  @P0 STG.E desc[UR4][R8.64], R7 ;  /* 0x0000000708000986 */ /* 0x0001e2000c101904 */
[----:B------:R-:W-:Y:S05]  /*0550*/  @P0 EXIT ;  /* 0x000000000000094d */ /* 0x000fea0003800000 */
[----:B0-----:R-:W0:Y:S01]  /*0560*/  LDC.64 R8, c[0x0][0x388] ;  /* 0x0000e200ff087b82 */ /* 0x001e220000000a00 */
[----:B------:R-:W-:-:S04]  /*0570*/  IMAD R5, R5, UR8, R6 ;  /* 0x0000000805057c24 */ /* 0x000fc8000f8e0206 */
[----:B------:R-:W-:Y:S02]  /*0580*/  IMAD R5, R5, UR9, R0 ;  /* 0x0000000905057c24 */ /* 0x000fe4000f8e0200 */
[----:B0-----:R-:W-:-:S05]  /*0590*/  IMAD.WIDE R8, R2, 0x4, R8 ;  /* 0x0000000402087825 */ /* 0x001fca00078e0208 */
[----:B------:R-:W-:Y:S01]  /*05a0*/  STG.E desc[UR4][R8.64], R5 ;  /* 0x0000000508007986 */ /* 0x000fe2000c101904 */
[----:B------:R-:W-:Y:S05]  /*05b0*/  EXIT ;  /* 0x000000000000794d */ /* 0x000fea0003800000 */
        .weak           $__internal_0_$__cuda_sm3x_div_rn_noftz_f32_slowpath
        .type           $__internal_0_$__cuda_sm3x_div_rn_noftz_f32_slowpath,@function
        .size           $__internal_0_$__cuda_sm3x_div_rn_noftz_f32_slowpath,(.L_x_18 - $__internal_0_$__cuda_sm3x_div_rn_noftz_f32_slowpath)
$__internal_0_$__cuda_sm3x_div_rn_noftz_f32_slowpath:
[----:B------:R-:W-:Y:S01]  /*05c0*/  SHF.R.U32.HI R9, RZ, 0x17, R3 ;  /* 0x00000017ff097819 */ /* 0x000fe20000011603 */
[----:B------:R-:W-:Y:S01]  /*05d0*/  BSSY.RECONVERGENT B1, `(.L_x_6) ;  /* 0x0000062000017945 */ /* 0x000fe20003800200 */
[----:B------:R-:W-:Y:S02]  /*05e0*/  SHF.R.U32.HI R7, RZ, 0x17, R0 ;  /* 0x00000017ff077819 */ /* 0x000fe40000011600 */
[----:B------:R-:W-:Y:S02]  /*05f0*/  LOP3.LUT R14, R9, 0xff, RZ, 0xc0, !PT ;  /* 0x000000ff090e7812 */ /* 0x000fe400078ec0ff */
[----:B------:R-:W-:Y:S02]  /*0600*/  LOP3.LUT R12, R7, 0xff, RZ, 0xc0, !PT ;  /* 0x000000ff070c7812 */ /* 0x000fe400078ec0ff */
[----:B------:R-:W-:-:S03]  /*0610*/  IADD3 R10, PT, PT, R14, -0x1, RZ ;  /* 0xffffffff0e0a7810 */ /* 0x000fc60007ffe0ff */
[----:B------:R-:W-:Y:S01]  /*0620*/  VIADD R9, R12, 0xffffffff ;  /* 0xffffffff0c097836 */ /* 0x000fe20000000000 */
[----:B------:R-:W-:-:S04]  /*0630*/  ISETP.GT.U32.AND P0, PT, R10, 0xfd, PT ;  /* 0x000000fd0a00780c */ /* 0x000fc80003f04070 */
[----:B------:R-:W-:-:S13]  /*0640*/  ISETP.GT.U32.OR P0, PT, R9, 0xfd, P0 ;  /* 0x000000fd0900780c */ /* 0x000fda0000704470 */
[----:B------:R-:W-:Y:S01]  /*0650*/  @!P0 IMAD.MOV.U32 R7, RZ, RZ, RZ ;  /* 0x000000ffff078224 */ /* 0x000fe200078e00ff */
[----:B------:R-:W-:Y:S06]  /*0660*/  @!P0 BRA `(.L_x_7) ;  /* 0x00000000005c8947 */ /* 0x000fec0003800000 */
[----:B------:R-:W-:Y:S02]  /*0670*/  FSETP.GTU.FTZ.AND P0, PT, |R0|, +INF , PT ;  /* 0x7f8000000000780b */ /* 0x000fe40003f1c200 */
[----:B------:R-:W-:-:S04]  /*0680*/  FSETP.GTU.FTZ.AND P1, PT, |R3|, +INF , PT ;  /* 0x7f8000000300780b */ /* 0x000fc80003f3c200 */
[----:B------:R-:W-:-:S13]  /*0690*/  PLOP3.LUT P0, PT, P0, P1, PT, 0xf8, 0x8f ;  /* 0x00000000008f781c */ /* 0x000fda0000703f70 */
[----:B------:R-:W-:Y:S05]  /*06a0*/  @P0 BRA `(.L_x_8) ;  /* 0x00000004004c0947 */ /* 0x000fea0003800000 */
[----:B------:R-:W-:-:S13]  /*06b0*/  LOP3.LUT P0, RZ, R3, 0x7fffffff, R0, 0xc8, !PT ;  /* 0x7fffffff03ff7812 */ /* 0x000fda000780c800 */
[----:B------:R-:W-:Y:S05]  /*06c0*/  @!P0 BRA `(.L_x_9) ;  /* 0x00000004003c8947 */ /* 0x000fea0003800000 */
[C---:B------:R-:W-:Y:S02]  /*06d0*/  FSETP.NEU.FTZ.AND P2, PT, |R0|.reuse, +INF , PT ;  /* 0x7f8000000000780b */ /* 0x040fe40003f5d200 */
[----:B------:R-:W-:Y:S02]  /*06e0*/  FSETP.NEU.FTZ.AND P1, PT, |R3|, +INF , PT ;  /* 0x7f8000000300780b */ /* 0x000fe40003f3d200 */
[----:B------:R-:W-:-:S11]  /*06f0*/  FSETP.NEU.FTZ.AND P0, PT, |R0|, +INF , PT ;  /* 0x7f8000000000780b */ /* 0x000fd60003f1d200 */
[----:B------:R-:W-:Y:S05]  /*0700*/  @!P1 BRA !P2, `(.L_x_9) ;  /* 0x00000004002c9947 */ /* 0x000fea0005000000 */
[----:B------:R-:W-:-:S04]  /*0710*/  LOP3.LUT P2, RZ, R0, 0x7fffffff, RZ, 0xc0, !PT ;  /* 0x7fffffff00ff7812 */ /* 0x000fc8000784c0ff */
[----:B------:R-:W-:-:S13]  /*0720*/  PLOP3.LUT P1, PT, P1, P2, PT, 0x2f, 0xf2 ;  /* 0x0000000000f2781c */ /* 0x000fda0000f24577 */
[----:B------:R-:W-:Y:S05]  /*0730*/  @P1 BRA `(.L_x_10) ;  /* 0x0000000400181947 */ /* 0x000fea0003800000 */
[----:B------:R-:W-:-:S04]  /*0740*/  LOP3.LUT P1, RZ, R3, 0x7fffffff, RZ, 0xc0, !PT ;  /* 0x7fffffff03ff7812 */ /* 0x000fc8000782c0ff */
[----:B------:R-:W-:-:S13]  /*0750*/  PLOP3.LUT P0, PT, P0, P1, PT, 0x2f, 0xf2 ;  /* 0x0000000000f2781c */ /* 0x000fda0000702577 */
[----:B------:R-:W-:Y:S05]  /*0760*/  @P0 BRA `(.L_x_11) ;  /* 0x0000000400000947 */ /* 0x000fea0003800000 */
[----:B------:R-:W-:Y:S02]  /*0770*/  ISETP.GE.AND P0, PT, R9, RZ, PT ;  /* 0x000000ff0900720c */ /* 0x000fe40003f06270 */
[----:B------:R-:W-:-:S11]  /*0780*/  ISETP.GE.AND P1, PT, R10, RZ, PT ;  /* 0x000000ff0a00720c */ /* 0x000fd60003f26270 */
[----:B------:R-:W-:Y:S02]  /*0790*/  @P0 IMAD.MOV.U32 R7, RZ, RZ, RZ ;  /* 0x000000ffff070224 */ /* 0x000fe400078e00ff */
[----:B------:R-:W-:Y:S01]  /*07a0*/  @!P0 FFMA R0, R0, 1.84467440737095516160e+19, RZ ;  /* 0x5f80000000008823 */ /* 0x000fe200000000ff */
[----:B------:R-:W-:Y:S02]  /*07b0*/  @!P0 IMAD.MOV.U32 R7, RZ, RZ, -0x40 ;  /* 0xffffffc0ff078424 */ /* 0x000fe400078e00ff */
[----:B------:R-:W-:Y:S02]  /*07c0*/  @!P1 FFMA R3, R3, 1.84467440737095516160e+19, RZ ;  /* 0x5f80000003039823 */ /* 0x000fe400000000ff */
[----:B------:R-:W-:-:S07]  /*07d0*/  @!P1 VIADD R7, R7, 0x40 ;  /* 0x0000004007079836 */ /* 0x000fce0000000000 */
.L_x_7:
[----:B------:R-:W-:Y:S01]  /*07e0*/  LEA R10, R14, 0xc0800000, 0x17 ;  /* 0xc08000000e0a7811 */ /* 0x000fe200078eb8ff */
[----:B------:R-:W-:Y:S03]  /*07f0*/  BSSY.RECONVERGENT B2, `(.L_x_12) ;  /* 0x0000036000027945 */ /* 0x000fe60003800200 */
[----:B------:R-:W-:Y:S01]  /*0800*/  IADD3 R10, PT, PT, -R10, R3, RZ ;  /* 0x000000030a0a7210 */ /* 0x000fe20007ffe1ff */
[----:B------:R-:W-:-:S03]  /*0810*/  VIADD R3, R12, 0xffffff81 ;  /* 0xffffff810c037836 */ /* 0x000fc60000000000 */
[----:B------:R0:W1:Y:S01]  /*0820*/  MUFU.RCP R9, R10 ;  /* 0x0000000a00097308 */ /* 0x0000620000001000 */
[----:B------:R-:W-:Y:S01]  /*0830*/  FADD.FTZ R11, -R10, -RZ ;  /* 0x800000ff0a0b7221 */ /* 0x000fe20000010100 */
[C---:B------:R-:W-:Y:S01]  /*0840*/  IMAD R0, R3.reuse, -0x800000, R0 ;  /* 0xff80000003007824 */ /* 0x040fe200078e0200 */
[----:B0-----:R-:W-:-:S05]  /*0850*/  IADD3 R10, PT, PT, R3, 0x7f, -R14 ;  /* 0x0000007f030a7810 */ /* 0x001fca0007ffe80e */
[----:B------:R-:W-:Y:S02]  /*0860*/  IMAD.IADD R10, R10, 0x1, R7 ;  /* 0x000000010a0a7824 */ /* 0x000fe400078e0207 */
[----:B-1----:R-:W-:-:S04]  /*0870*/  FFMA R12, R9, R11, 1 ;  /* 0x3f800000090c7423 */ /* 0x002fc8000000000b */
[----:B------:R-:W-:-:S04]  /*0880*/  FFMA R16, R9, R12, R9 ;  /* 0x0000000c09107223 */ /* 0x000fc80000000009 */
[----:B------:R-:W-:-:S04]  /*0890*/  FFMA R9, R0, R16, RZ ;  /* 0x0000001000097223 */ /* 0x000fc800000000ff */
[----:B------:R-:W-:-:S04]  /*08a0*/  FFMA R12, R11, R9, R0 ;  /* 0x000000090b0c7223 */ /* 0x000fc80000000000 */
[----:B------:R-:W-:-:S04]  /*08b0*/  FFMA R9, R16, R12, R9 ;  /* 0x0000000c10097223 */ /* 0x000fc80000000009 */
[----:B------:R-:W-:-:S04]  /*08c0*/  FFMA R12, R11, R9, R0 ;  /* 0x000000090b0c7223 */ /* 0x000fc80000000000 */
[----:B------:R-:W-:-:S05]  /*08d0*/  FFMA R0, R16, R12, R9 ;  /* 0x0000000c10007223 */ /* 0x000fca0000000009 */
[----:B------:R-:W-:-:S04]  /*08e0*/  SHF.R.U32.HI R3, RZ, 0x17, R0 ;  /* 0x00000017ff037819 */ /* 0x000fc80000011600 */
[----:B------:R-:W-:-:S05]  /*08f0*/  LOP3.LUT R3, R3, 0xff, RZ, 0xc0, !PT ;  /* 0x000000ff03037812 */ /* 0x000fca00078ec0ff */
[----:B------:R-:W-:-:S04]  /*0900*/  IMAD.IADD R11, R3, 0x1, R10 ;  /* 0x00000001030b7824 */ /* 0x000fc800078e020a */
[----:B------:R-:W-:-:S05]  /*0910*/  VIADD R3, R11, 0xffffffff ;  /* 0xffffffff0b037836 */ /* 0x000fca0000000000 */
[----:B------:R-:W-:-:S13]  /*0920*/  ISETP.GE.U32.AND P0, PT, R3, 0xfe, PT ;  /* 0x000000fe0300780c */ /* 0x000fda0003f06070 */
[----:B------:R-:W-:Y:S05]  /*0930*/  @!P0 BRA `(.L_x_13) ;  /* 0x0000000000808947 */ /* 0x000fea0003800000 */
[----:B------:R-:W-:-:S13]  /*0940*/  ISETP.GT.AND P0, PT, R11, 0xfe, PT ;  /* 0x000000fe0b00780c */ /* 0x000fda0003f04270 */
[----:B------:R-:W-:Y:S05]  /*0950*/  @P0 BRA `(.L_x_14) ;  /* 0x00000000006c0947 */ /* 0x000fea0003800000 */
[----:B------:R-:W-:-:S13]  /*0960*/  ISETP.GE.AND P0, PT, R11, 0x1, PT ;  /* 0x000000010b00780c */ /* 0x000fda0003f06270 */
[----:B------:R-:W-:Y:S05]  /*0970*/  @P0 BRA `(.L_x_15) ;  /* 0x0000000000740947 */ /* 0x000fea0003800000 */
[----:B------:R-:W-:Y:S02]  /*0980*/  ISETP.GE.AND P0, PT, R11, -0x18, PT ;  /* 0xffffffe80b00780c */ /* 0x000fe40003f06270 */
[----:B------:R-:W-:-:S11]  /*0990*/  LOP3.LUT R0, R0, 0x80000000, RZ, 0xc0, !PT ;  /* 0x8000000000007812 */ /* 0x000fd600078ec0ff */
[----:B------:R-:W-:Y:S05]  /*09a0*/  @!P0 BRA `(.L_x_15) ;  /* 0x0000000000688947 */ /* 0x000fea0003800000 */
[CCC-:B------:R-:W-:Y:S01]  /*09b0*/  FFMA.RZ R3, R16.reuse, R12.reuse, R9.reuse ;  /* 0x0000000c10037223 */ /* 0x1c0fe2000000c009 */
[CCC-:B------:R-:W-:Y:S01]  /*09c0*/  FFMA.RM R10, R16.reuse, R12.reuse, R9.reuse ;  /* 0x0000000c100a7223 */ /* 0x1c0fe20000004009 */
[C---:B------:R-:W-:Y:S02]  /*09d0*/  ISETP.NE.AND P2, PT, R11.reuse, RZ, PT ;  /* 0x000000ff0b00720c */ /* 0x040fe40003f45270 */
[----:B------:R-:W-:Y:S02]  /*09e0*/  ISETP.NE.AND P1, PT, R11, RZ, PT ;  /* 0x000000ff0b00720c */ /* 0x000fe40003f25270 */
[----:B------:R-:W-:Y:S01]  /*09f0*/  LOP3.LUT R7, R3, 0x7fffff, RZ, 0xc0, !PT ;  /* 0x007fffff03077812 */ /* 0x000fe200078ec0ff */
[----:B------:R-:W-:Y:S01]  /*0a00*/  FFMA.RP R3, R16, R12, R9 ;  /* 0x0000000c10037223 */ /* 0x000fe20000008009 */
[C---:B------:R-:W-:Y:S01]  /*0a10*/  VIADD R12, R11.reuse, 0x20 ;  /* 0x000000200b0c7836 */ /* 0x040fe20000000000 */
[----:B------:R-:W-:Y:S02]  /*0a20*/  IADD3 R9, PT, PT, -R11, RZ, RZ ;  /* 0x000000ff0b097210 */ /* 0x000fe40007ffe1ff */
[----:B------:R-:W-:-:S02]  /*0a30*/  LOP3.LUT R7, R7, 0x800000, RZ, 0xfc, !PT ;  /* 0x0080000007077812 */ /* 0x000fc400078efcff */
[----:B------:R-:W-:Y:S02]  /*0a40*/  FSETP.NEU.FTZ.AND P0, PT, R3, R10, PT ;  /* 0x0000000a0300720b */ /* 0x000fe40003f1d000 */
[----:B------:R-:W-:Y:S02]  /*0a50*/  SHF.L.U32 R12, R7, R12, RZ ;  /* 0x0000000c070c7219 */ /* 0x000fe400000006ff */
[----:B------:R-:W-:Y:S02]  /*0a60*/  SEL R10, R9, RZ, P2 ;  /* 0x000000ff090a7207 */ /* 0x000fe40001000000 */
[----:B------:R-:W-:Y:S02]  /*0a70*/  ISETP.NE.AND P1, PT, R12, RZ, P1 ;  /* 0x000000ff0c00720c */ /* 0x000fe40000f25270 */
[----:B------:R-:W-:Y:S02]  /*0a80*/  SHF.R.U32.HI R10, RZ, R10, R7 ;  /* 0x0000000aff0a7219 */ /* 0x000fe40000011607 */
[----:B------:R-:W-:-:S02]  /*0a90*/  PLOP3.LUT P0, PT, P0, P1, PT, 0xf8, 0x8f ;  /* 0x00000000008f781c */ /* 0x000fc40000703f70 */
[----:B------:R-:W-:Y:S02]  /*0aa0*/  SHF.R.U32.HI R12, RZ, 0x1, R10 ;  /* 0x00000001ff0c7819 */ /* 0x000fe4000001160a */
[----:B------:R-:W-:-:S04]  /*0ab0*/  SEL R3, RZ, 0x1, !P0 ;  /* 0x00000001ff037807 */ /* 0x000fc80004000000 */
[----:B------:R-:W-:-:S04]  /*0ac0*/  LOP3.LUT R3, R3, 0x1, R12, 0xf8, !PT ;  /* 0x0000000103037812 */ /* 0x000fc800078ef80c */
[----:B------:R-:W-:-:S05]  /*0ad0*/  LOP3.LUT R3, R3, R10, RZ, 0xc0, !PT ;  /* 0x0000000a03037212 */ /* 0x000fca00078ec0ff */
[----:B------:R-:W-:-:S05]  /*0ae0*/  IMAD.IADD R3, R12, 0x1, R3 ;  /* 0x000000010c037824 */ /* 0x000fca00078e0203 */
[----:B------:R-:W-:Y:S01]  /*0af0*/  LOP3.LUT R0, R3, R0, RZ, 0xfc, !PT ;  /* 0x0000000003007212 */ /* 0x000fe200078efcff */
[----:B------:R-:W-:Y:S06]  /*0b00*/  BRA `(.L_x_15) ;  /* 0x0000000000107947 */ /* 0x000fec0003800000 */
.L_x_14:
[----:B------:R-:W-:-:S04]  /*0b10*/  LOP3.LUT R0, R0, 0x80000000, RZ, 0xc0, !PT ;  /* 0x8000000000007812 */ /* 0x000fc800078ec0ff */
[----:B------:R-:W-:Y:S01]  /*0b20*/  LOP3.LUT R0, R0, 0x7f800000, RZ, 0xfc, !PT ;  /* 0x7f80000000007812 */ /* 0x000fe200078efcff */
[----:B------:R-:W-:Y:S06]  /*0b30*/  BRA `(.L_x_15) ;  /* 0x0000000000047947 */ /* 0x000fec0003800000 */
.L_x_13:
[----:B------:R-:W-:-:S07]  /*0b40*/  IMAD R0, R10, 0x800000, R0 ;  /* 0x008000000a007824 */ /* 0x000fce00078e0200 */
.L_x_15:
[----:B------:R-:W-:Y:S05]  /*0b50*/  BSYNC.RECONVERGENT B2 ;  /* 0x0000000000027941 */ /* 0x000fea0003800200 */
.L_x_12:
[----:B------:R-:W-:Y:S05]  /*0b60*/  BRA `(.L_x_16) ;  /* 0x0000000000207947 */ /* 0x000fea0003800000 */
.L_x_11:
[----:B------:R-:W-:-:S04]  /*0b70*/  LOP3.LUT R0, R3, 0x80000000, R0, 0x48, !PT ;  /* 0x8000000003007812 */ /* 0x000fc800078e4800 */
[----:B------:R-:W-:Y:S01]  /*0b80*/  LOP3.LUT R0, R0, 0x7f800000, RZ, 0xfc, !PT ;  /* 0x7f80000000007812 */ /* 0x000fe200078efcff */
[----:B------:R-:W-:Y:S06]  /*0b90*/  BRA `(.L_x_16) ;  /* 0x0000000000147947 */ /* 0x000fec0003800000 */
.L_x_10:
[----:B------:R-:W-:Y:S01]  /*0ba0*/  LOP3.LUT R0, R3, 0x80000000, R0, 0x48, !PT ;  /* 0x8000000003007812 */ /* 0x000fe200078e4800 */
[----:B------:R-:W-:Y:S06]  /*0bb0*/  BRA `(.L_x_16) ;  /* 0x00000000000c7947 */ /* 0x000fec0003800000 */
.L_x_9:
[----:B------:R-:W0:Y:S01]  /*0bc0*/  MUFU.RSQ R0, -QNAN ;  /* 0xffc0000000007908 */ /* 0x000e220000001400 */
[----:B------:R-:W-:Y:S05]  /*0bd0*/  BRA `(.L_x_16) ;  /* 0x0000000000047947 */ /* 0x000fea0003800000 */
.L_x_8:
[----:B------:R-:W-:-:S07]  /*0be0*/  FADD.FTZ R0, R0, R3 ;  /* 0x0000000300007221 */ /* 0x000fce0000010000 */
.L_x_16:
[----:B------:R-:W-:Y:S05]  /*0bf0*/  BSYNC.RECONVERGENT B1 ;  /* 0x0000000000017941 */ /* 0x000fea0003800200 */
.L_x_6:
[----:B------:R-:W-:-:S04]  /*0c00*/  IMAD.MOV.U32 R9, RZ, RZ, 0x0 ;  /* 0x00000000ff097424 */ /* 0x000fc800078e00ff */
[----:B0-----:R-:W-:Y:S05]  /*0c10*/  RET.REL.NODEC R8 `(compute_keys) ;  /* 0xfffffff008f87950 */ /* 0x001fea0003c3ffff */
.L_x_17:
[----:B------:R-:W-:-:S00]  /*0c20*/  BRA `(.L_x_17) ;  /* 0xfffffffc00fc7947 */ /* 0x000fc0000383ffff */
[----:B------:R-:W-:-:S00]  /*0c30*/  NOP ;  /* 0x0000000000007918 */ /* 0x000fc00000000000 */
        /* <DEDUP_REMOVED lines=12> */
.L_x_18:


//--------------------- .nv.shared.reserved.0     --------------------------
	.section	.nv.shared.reserved.0,"aw",@nobits
	.weak		__nv_reservedSMEM_offset_0_alias
	.size		__nv_reservedSMEM_offset_0_alias, 0, 64
	.other		__nv_reservedSMEM_offset_0_alias,@"STO_CUDA_RESERVED_SHARED STV_DEFAULT"
__nv_reservedSMEM_offset_0_alias:
	.zero		0
	.zero		64


//--------------------- .nv.constant0.compute_keys --------------------------
	.section	.nv.constant0.compute_keys,"a",@progbits
	.sectionflags	@""
	.align	4
.nv.constant0.compute_keys:
	.zero		952


//--------------------- SYMBOLS --------------------------

	.type		.nv.reservedSmem.offset0,@object
	.size		.nv.reservedSmem.offset0,0x4
